//
// Generated by NVIDIA NVVM Compiler
//
// Compiler Build ID: CL-36424714
// Cuda compilation tools, release 13.0, V13.0.88
// Based on NVVM 20.0.0
//

.version 9.0
.target sm_100
.address_size 64

	// .globl	_Z22matrix_multiply_kernelPKdS0_Pdiii

.visible .entry _Z22matrix_multiply_kernelPKdS0_Pdiii(
	.param .u64 .ptr .align 1 _Z22matrix_multiply_kernelPKdS0_Pdiii_param_0,
	.param .u64 .ptr .align 1 _Z22matrix_multiply_kernelPKdS0_Pdiii_param_1,
	.param .u64 .ptr .align 1 _Z22matrix_multiply_kernelPKdS0_Pdiii_param_2,
	.param .u32 _Z22matrix_multiply_kernelPKdS0_Pdiii_param_3,
	.param .u32 _Z22matrix_multiply_kernelPKdS0_Pdiii_param_4,
	.param .u32 _Z22matrix_multiply_kernelPKdS0_Pdiii_param_5
)
{
	.reg .pred 	%p<11>;
	.reg .b32 	%r<43>;
	.reg .b64 	%rd<41>;
	.reg .b64 	%fd<56>;

	ld.param.u64 	%rd6, [_Z22matrix_multiply_kernelPKdS0_Pdiii_param_0];
	ld.param.u64 	%rd7, [_Z22matrix_multiply_kernelPKdS0_Pdiii_param_1];
	ld.param.u64 	%rd5, [_Z22matrix_multiply_kernelPKdS0_Pdiii_param_2];
	ld.param.u32 	%r21, [_Z22matrix_multiply_kernelPKdS0_Pdiii_param_3];
	ld.param.u32 	%r22, [_Z22matrix_multiply_kernelPKdS0_Pdiii_param_4];
	ld.param.u32 	%r23, [_Z22matrix_multiply_kernelPKdS0_Pdiii_param_5];
	cvta.to.global.u64 	%rd1, %rd7;
	cvta.to.global.u64 	%rd2, %rd6;
	mov.u32 	%r24, %ctaid.x;
	mov.u32 	%r25, %ntid.x;
	mov.u32 	%r26, %tid.x;
	mad.lo.s32 	%r1, %r24, %r25, %r26;
	mul.lo.s32 	%r27, %r22, %r21;
	setp.ge.s32 	%p1, %r1, %r27;
	@%p1 bra 	$L__BB0_13;
	cvta.to.global.u64 	%rd8, %rd5;
	div.s32 	%r2, %r1, %r22;
	mul.lo.s32 	%r28, %r2, %r22;
	sub.s32 	%r3, %r1, %r28;
	mul.wide.s32 	%rd9, %r1, 8;
	add.s64 	%rd3, %rd8, %rd9;
	mov.b64 	%rd10, 0;
	st.global.u64 	[%rd3], %rd10;
	setp.lt.s32 	%p2, %r23, 1;
	@%p2 bra 	$L__BB0_13;
	mul.lo.s32 	%r4, %r2, %r23;
	and.b32  	%r5, %r23, 7;
	setp.lt.u32 	%p3, %r23, 8;
	mov.b32 	%r41, 0;
	mov.f64 	%fd53, 0d0000000000000000;
	@%p3 bra 	$L__BB0_5;
	and.b32  	%r41, %r23, 2147483640;
	neg.s32 	%r39, %r41;
	shl.b32 	%r8, %r21, 3;
	add.s64 	%rd4, %rd2, 32;
	mov.f64 	%fd53, 0d0000000000000000;
	mul.wide.s32 	%rd15, %r21, 8;
	mov.u32 	%r37, %r4;
	mov.u32 	%r38, %r3;
$L__BB0_4:
	.pragma "nounroll";
	mul.wide.s32 	%rd11, %r37, 8;
	add.s64 	%rd12, %rd4, %rd11;
	ld.global.f64 	%fd10, [%rd12+-32];
	mul.wide.s32 	%rd13, %r38, 8;
	add.s64 	%rd14, %rd1, %rd13;
	ld.global.f64 	%fd11, [%rd14];
	fma.rn.f64 	%fd12, %fd10, %fd11, %fd53;
	st.global.f64 	[%rd3], %fd12;
	ld.global.f64 	%fd13, [%rd12+-24];
	add.s64 	%rd16, %rd14, %rd15;
	ld.global.f64 	%fd14, [%rd16];
	fma.rn.f64 	%fd15, %fd13, %fd14, %fd12;
	st.global.f64 	[%rd3], %fd15;
	ld.global.f64 	%fd16, [%rd12+-16];
	add.s64 	%rd17, %rd16, %rd15;
	ld.global.f64 	%fd17, [%rd17];
	fma.rn.f64 	%fd18, %fd16, %fd17, %fd15;
	st.global.f64 	[%rd3], %fd18;
	ld.global.f64 	%fd19, [%rd12+-8];
	add.s64 	%rd18, %rd17, %rd15;
	ld.global.f64 	%fd20, [%rd18];
	fma.rn.f64 	%fd21, %fd19, %fd20, %fd18;
	st.global.f64 	[%rd3], %fd21;
	ld.global.f64 	%fd22, [%rd12];
	add.s64 	%rd19, %rd18, %rd15;
	ld.global.f64 	%fd23, [%rd19];
	fma.rn.f64 	%fd24, %fd22, %fd23, %fd21;
	st.global.f64 	[%rd3], %fd24;
	ld.global.f64 	%fd25, [%rd12+8];
	add.s64 	%rd20, %rd19, %rd15;
	ld.global.f64 	%fd26, [%rd20];
	fma.rn.f64 	%fd27, %fd25, %fd26, %fd24;
	st.global.f64 	[%rd3], %fd27;
	ld.global.f64 	%fd28, [%rd12+16];
	add.s64 	%rd21, %rd20, %rd15;
	ld.global.f64 	%fd29, [%rd21];
	fma.rn.f64 	%fd30, %fd28, %fd29, %fd27;
	st.global.f64 	[%rd3], %fd30;
	ld.global.f64 	%fd31, [%rd12+24];
	add.s64 	%rd22, %rd21, %rd15;
	ld.global.f64 	%fd32, [%rd22];
	fma.rn.f64 	%fd53, %fd31, %fd32, %fd30;
	st.global.f64 	[%rd3], %fd53;
	add.s32 	%r39, %r39, 8;
	add.s32 	%r38, %r38, %r8;
	add.s32 	%r37, %r37, 8;
	setp.ne.s32 	%p4, %r39, 0;
	@%p4 bra 	$L__BB0_4;
$L__BB0_5:
	setp.eq.s32 	%p5, %r5, 0;
	@%p5 bra 	$L__BB0_13;
	and.b32  	%r16, %r23, 3;
	setp.lt.u32 	%p6, %r5, 4;
	@%p6 bra 	$L__BB0_8;
	add.s32 	%r30, %r41, %r4;
	mul.wide.s32 	%rd23, %r30, 8;
	add.s64 	%rd24, %rd2, %rd23;
	ld.global.f64 	%fd33, [%rd24];
	mad.lo.s32 	%r31, %r41, %r21, %r3;
	mul.wide.s32 	%rd25, %r31, 8;
	add.s64 	%rd26, %rd1, %rd25;
	ld.global.f64 	%fd34, [%rd26];
	fma.rn.f64 	%fd35, %fd33, %fd34, %fd53;
	st.global.f64 	[%rd3], %fd35;
	ld.global.f64 	%fd36, [%rd24+8];
	mul.wide.s32 	%rd27, %r21, 8;
	add.s64 	%rd28, %rd26, %rd27;
	ld.global.f64 	%fd37, [%rd28];
	fma.rn.f64 	%fd38, %fd36, %fd37, %fd35;
	st.global.f64 	[%rd3], %fd38;
	ld.global.f64 	%fd39, [%rd24+16];
	add.s64 	%rd29, %rd28, %rd27;
	ld.global.f64 	%fd40, [%rd29];
	fma.rn.f64 	%fd41, %fd39, %fd40, %fd38;
	st.global.f64 	[%rd3], %fd41;
	ld.global.f64 	%fd42, [%rd24+24];
	add.s64 	%rd30, %rd29, %rd27;
	ld.global.f64 	%fd43, [%rd30];
	fma.rn.f64 	%fd53, %fd42, %fd43, %fd41;
	st.global.f64 	[%rd3], %fd53;
	add.s32 	%r41, %r41, 4;
$L__BB0_8:
	setp.eq.s32 	%p7, %r16, 0;
	@%p7 bra 	$L__BB0_13;
	setp.eq.s32 	%p8, %r16, 1;
	@%p8 bra 	$L__BB0_11;
	add.s32 	%r32, %r41, %r4;
	mul.wide.s32 	%rd31, %r32, 8;
	add.s64 	%rd32, %rd2, %rd31;
	ld.global.f64 	%fd44, [%rd32];
	mad.lo.s32 	%r33, %r41, %r21, %r3;
	mul.wide.s32 	%rd33, %r33, 8;
	add.s64 	%rd34, %rd1, %rd33;
	ld.global.f64 	%fd45, [%rd34];
	fma.rn.f64 	%fd46, %fd44, %fd45, %fd53;
	st.global.f64 	[%rd3], %fd46;
	ld.global.f64 	%fd47, [%rd32+8];
	mul.wide.s32 	%rd35, %r21, 8;
	add.s64 	%rd36, %rd34, %rd35;
	ld.global.f64 	%fd48, [%rd36];
	fma.rn.f64 	%fd53, %fd47, %fd48, %fd46;
	st.global.f64 	[%rd3], %fd53;
	add.s32 	%r41, %r41, 2;
$L__BB0_11:
	and.b32  	%r34, %r23, 1;
	setp.eq.b32 	%p9, %r34, 1;
	not.pred 	%p10, %p9;
	@%p10 bra 	$L__BB0_13;
	add.s32 	%r35, %r41, %r4;
	mul.wide.s32 	%rd37, %r35, 8;
	add.s64 	%rd38, %rd2, %rd37;
	ld.global.f64 	%fd49, [%rd38];
	mad.lo.s32 	%r36, %r41, %r21, %r3;
	mul.wide.s32 	%rd39, %r36, 8;
	add.s64 	%rd40, %rd1, %rd39;
	ld.global.f64 	%fd50, [%rd40];
	fma.rn.f64 	%fd51, %fd49, %fd50, %fd53;
	st.global.f64 	[%rd3], %fd51;
$L__BB0_13:
	ret;

}
	// .globl	_Z9fill_cudaPdi
.visible .entry _Z9fill_cudaPdi(
	.param .u64 .ptr .align 1 _Z9fill_cudaPdi_param_0,
	.param .u32 _Z9fill_cudaPdi_param_1
)
{
	.reg .pred 	%p<2>;
	.reg .b32 	%r<7>;
	.reg .b64 	%rd<5>;
	.reg .b64 	%fd<3>;

	ld.param.u64 	%rd1, [_Z9fill_cudaPdi_param_0];
	ld.param.u32 	%r2, [_Z9fill_cudaPdi_param_1];
	mov.u32 	%r3, %ctaid.x;
	mov.u32 	%r4, %ntid.x;
	mov.u32 	%r5, %tid.x;
	mad.lo.s32 	%r1, %r3, %r4, %r5;
	setp.ge.s32 	%p1, %r1, %r2;
	@%p1 bra 	$L__BB1_2;
	cvta.to.global.u64 	%rd2, %rd1;
	add.s32 	%r6, %r1, 1;
	cvt.rn.f64.s32 	%fd1, %r6;
	rcp.rn.f64 	%fd2, %fd1;
	mul.wide.s32 	%rd3, %r1, 8;
	add.s64 	%rd4, %rd2, %rd3;
	st.global.f64 	[%rd4], %fd2;
$L__BB1_2:
	ret;

}


// ===== COMPILED SASS (sm_100) =====

	.target	sm_100

	.elftype	@"ET_EXEC"


//--------------------- .note.nv.tkinfo           --------------------------
	.section	.note.nv.tkinfo,"",@"SHT_NOTE"
	.sectionflags	@"SHF_NOTE_NV_TKINFO"
	.tkinfo
        /*0018*/ 	.word	0x00000002
        /*0030*/ 	.string	""
        /*0030*/ 	.string	"ptxas"
        /*0030*/ 	.string	"Cuda compilation tools, release 13.0, V13.0.88"
        /*0030*/ 	.string	"Build cuda_13.0.r13.0/compiler.36424714_0"
        /*0030*/ 	.string	"-arch sm_100 -m 64 "



//--------------------- .note.nv.cuinfo           --------------------------
	.section	.note.nv.cuinfo,"",@"SHT_NOTE"
	.sectionflags	@"SHF_NOTE_NV_CUINFO"
        /*0018*/ 	.short	0x0002
        /*001a*/ 	.short	0x0064
        /*001c*/ 	.short	0x0082
	.zero		2


//--------------------- .nv.info                  --------------------------
	.section	.nv.info,"",@"SHT_CUDA_INFO"
	.align	4


	//----- nvinfo : EIATTR_REGCOUNT
	.align		4
        /*0000*/ 	.byte	0x04, 0x2f
        /*0002*/ 	.short	(.L_1 - .L_0)
	.align		4
.L_0:
        /*0004*/ 	.word	index@(_Z22matrix_multiply_kernelPKdS0_Pdiii)
        /*0008*/ 	.word	0x0000001e


	//----- nvinfo : EIATTR_FRAME_SIZE
	.align		4
.L_1:
        /*000c*/ 	.byte	0x04, 0x11
        /*000e*/ 	.short	(.L_3 - .L_2)
	.align		4
.L_2:
        /*0010*/ 	.word	index@(_Z22matrix_multiply_kernelPKdS0_Pdiii)
        /*0014*/ 	.word	0x00000000


	//----- nvinfo : EIATTR_REGCOUNT
	.align		4
.L_3:
        /*0018*/ 	.byte	0x04, 0x2f
        /*001a*/ 	.short	(.L_5 - .L_4)
	.align		4
.L_4:
        /*001c*/ 	.word	index@(_Z9fill_cudaPdi)
        /*0020*/ 	.word	0x0000000e


	//----- nvinfo : EIATTR_FRAME_SIZE
	.align		4
.L_5:
        /*0024*/ 	.byte	0x04, 0x11
        /*0026*/ 	.short	(.L_7 - .L_6)
	.align		4
.L_6:
        /*0028*/ 	.word	index@($__internal_0_$__cuda_sm20_dblrcp_rn_slowpath_v3)
        /*002c*/ 	.word	0x00000000


	//----- nvinfo : EIATTR_FRAME_SIZE
	.align		4
.L_7:
        /*0030*/ 	.byte	0x04, 0x11
        /*0032*/ 	.short	(.L_9 - .L_8)
	.align		4
.L_8:
        /*0034*/ 	.word	index@(_Z9fill_cudaPdi)
        /*0038*/ 	.word	0x00000000


	//----- nvinfo : EIATTR_MIN_STACK_SIZE
	.align		4
.L_9:
        /*003c*/ 	.byte	0x04, 0x12
        /*003e*/ 	.short	(.L_11 - .L_10)
	.align		4
.L_10:
        /*0040*/ 	.word	index@(_Z9fill_cudaPdi)
        /*0044*/ 	.word	0x00000000


	//----- nvinfo : EIATTR_MIN_STACK_SIZE
	.align		4
.L_11:
        /*0048*/ 	.byte	0x04, 0x12
        /*004a*/ 	.short	(.L_13 - .L_12)
	.align		4
.L_12:
        /*004c*/ 	.word	index@(_Z22matrix_multiply_kernelPKdS0_Pdiii)
        /*0050*/ 	.word	0x00000000
.L_13:


//--------------------- .nv.compat                --------------------------
	.section	.nv.compat,"",@"SHT_CUDA_COMPAT_INFO"
	.align	4
        /*0000*/ 	.byte	0x02, 0x09, 0x00, 0x00, 0x02, 0x02, 0x01, 0x00, 0x02, 0x05, 0x05, 0x00, 0x03, 0x07, 0x01, 0x01
        /*0010*/ 	.byte	0x02, 0x03, 0x00, 0x00, 0x02, 0x06, 0x01, 0x00, 0x04, 0x0b, 0x08, 0x00, 0x01, 0x00, 0x00, 0x00
        /*0020*/ 	.byte	0x00, 0x00, 0x00, 0x00


//--------------------- .nv.info._Z9fill_cudaPdi  --------------------------
	.section	.nv.info._Z9fill_cudaPdi,"",@"SHT_CUDA_INFO"
	.sectionflags	@""
	.align	4


	//----- nvinfo : EIATTR_CUDA_API_VERSION
	.align		4
        /*0000*/ 	.byte	0x04, 0x37
        /*0002*/ 	.short	(.L_15 - .L_14)
.L_14:
        /*0004*/ 	.word	0x00000082


	//----- nvinfo : EIATTR_KPARAM_INFO
	.align		4
.L_15:
        /*0008*/ 	.byte	0x04, 0x17
        /*000a*/ 	.short	(.L_17 - .L_16)
.L_16:
        /*000c*/ 	.word	0x00000000
        /*0010*/ 	.short	0x0001
        /*0012*/ 	.short	0x0008
        /*0014*/ 	.byte	0x00, 0xf0, 0x11, 0x00


	//----- nvinfo : EIATTR_KPARAM_INFO
	.align		4
.L_17:
        /*0018*/ 	.byte	0x04, 0x17
        /*001a*/ 	.short	(.L_19 - .L_18)
.L_18:
        /*001c*/ 	.word	0x00000000
        /*0020*/ 	.short	0x0000
        /*0022*/ 	.short	0x0000
        /*0024*/ 	.byte	0x00, 0xf5, 0x21, 0x00


	//----- nvinfo : EIATTR_SPARSE_MMA_MASK
	.align		4
.L_19:
        /*0028*/ 	.byte	0x03, 0x50
        /*002a*/ 	.short	0x0000


	//----- nvinfo : EIATTR_MAXREG_COUNT
	.align		4
        /*002c*/ 	.byte	0x03, 0x1b
        /*002e*/ 	.short	0x00ff


	//----- nvinfo : EIATTR_MERCURY_ISA_VERSION
	.align		4
        /*0030*/ 	.byte	0x03, 0x5f
        /*0032*/ 	.short	0x0101


	//----- nvinfo : EIATTR_VRC_CTA_INIT_COUNT
	.align		4
        /*0034*/ 	.byte	0x02, 0x4a
	.zero		1
	.zero		1


	//----- nvinfo : EIATTR_EXIT_INSTR_OFFSETS
	.align		4
        /*0038*/ 	.byte	0x04, 0x1c
        /*003a*/ 	.short	(.L_21 - .L_20)


	//   ....[0]....
.L_20:
        /*003c*/ 	.word	0x00000070


	//   ....[1]....
        /*0040*/ 	.word	0x000001d0


	//----- nvinfo : EIATTR_CRS_STACK_SIZE
	.align		4
.L_21:
        /*0044*/ 	.byte	0x04, 0x1e
        /*0046*/ 	.short	(.L_23 - .L_22)
.L_22:
        /*0048*/ 	.word	0x00000000


	//----- nvinfo : EIATTR_CBANK_PARAM_SIZE
	.align		4
.L_23:
        /*004c*/ 	.byte	0x03, 0x19
        /*004e*/ 	.short	0x000c


	//----- nvinfo : EIATTR_PARAM_CBANK
	.align		4
        /*0050*/ 	.byte	0x04, 0x0a
        /*0052*/ 	.short	(.L_25 - .L_24)
	.align		4
.L_24:
        /*0054*/ 	.word	index@(.nv.constant0._Z9fill_cudaPdi)
        /*0058*/ 	.short	0x0380
        /*005a*/ 	.short	0x000c


	//----- nvinfo : EIATTR_SW_WAR
	.align		4
.L_25:
        /*005c*/ 	.byte	0x04, 0x36
        /*005e*/ 	.short	(.L_27 - .L_26)
.L_26:
        /*0060*/ 	.word	0x00000008
.L_27:


//--------------------- .nv.info._Z22matrix_multiply_kernelPKdS0_Pdiii --------------------------
	.section	.nv.info._Z22matrix_multiply_kernelPKdS0_Pdiii,"",@"SHT_CUDA_INFO"
	.sectionflags	@""
	.align	4


	//----- nvinfo : EIATTR_CUDA_API_VERSION
	.align		4
        /*0000*/ 	.byte	0x04, 0x37
        /*0002*/ 	.short	(.L_29 - .L_28)
.L_28:
        /*0004*/ 	.word	0x00000082


	//----- nvinfo : EIATTR_KPARAM_INFO
	.align		4
.L_29:
        /*0008*/ 	.byte	0x04, 0x17
        /*000a*/ 	.short	(.L_31 - .L_30)
.L_30:
        /*000c*/ 	.word	0x00000000
        /*0010*/ 	.short	0x0005
        /*0012*/ 	.short	0x0020
        /*0014*/ 	.byte	0x00, 0xf0, 0x11, 0x00


	//----- nvinfo : EIATTR_KPARAM_INFO
	.align		4
.L_31:
        /*0018*/ 	.byte	0x04, 0x17
        /*001a*/ 	.short	(.L_33 - .L_32)
.L_32:
        /*001c*/ 	.word	0x00000000
        /*0020*/ 	.short	0x0004
        /*0022*/ 	.short	0x001c
        /*0024*/ 	.byte	0x00, 0xf0, 0x11, 0x00


	//----- nvinfo : EIATTR_KPARAM_INFO
	.align		4
.L_33:
        /*0028*/ 	.byte	0x04, 0x17
        /*002a*/ 	.short	(.L_35 - .L_34)
.L_34:
        /*002c*/ 	.word	0x00000000
        /*0030*/ 	.short	0x0003
        /*0032*/ 	.short	0x0018
        /*0034*/ 	.byte	0x00, 0xf0, 0x11, 0x00


	//----- nvinfo : EIATTR_KPARAM_INFO
	.align		4
.L_35:
        /*0038*/ 	.byte	0x04, 0x17
        /*003a*/ 	.short	(.L_37 - .L_36)
.L_36:
        /*003c*/ 	.word	0x00000000
        /*0040*/ 	.short	0x0002
        /*0042*/ 	.short	0x0010
        /*0044*/ 	.byte	0x00, 0xf5, 0x21, 0x00


	//----- nvinfo : EIATTR_KPARAM_INFO
	.align		4
.L_37:
        /*0048*/ 	.byte	0x04, 0x17
        /*004a*/ 	.short	(.L_39 - .L_38)
.L_38:
        /*004c*/ 	.word	0x00000000
        /*0050*/ 	.short	0x0001
        /*0052*/ 	.short	0x0008
        /*0054*/ 	.byte	0x00, 0xf5, 0x21, 0x00


	//----- nvinfo : EIATTR_KPARAM_INFO
	.align		4
.L_39:
        /*0058*/ 	.byte	0x04, 0x17
        /*005a*/ 	.short	(.L_41 - .L_40)
.L_40:
        /*005c*/ 	.word	0x00000000
        /*0060*/ 	.short	0x0000
        /*0062*/ 	.short	0x0000
        /*0064*/ 	.byte	0x00, 0xf5, 0x21, 0x00


	//----- nvinfo : EIATTR_SPARSE_MMA_MASK
	.align		4
.L_41:
        /*0068*/ 	.byte	0x03, 0x50
        /*006a*/ 	.short	0x0000


	//----- nvinfo : EIATTR_MAXREG_COUNT
	.align		4
        /*006c*/ 	.byte	0x03, 0x1b
        /*006e*/ 	.short	0x00ff


	//----- nvinfo : EIATTR_MERCURY_ISA_VERSION
	.align		4
        /*0070*/ 	.byte	0x03, 0x5f
        /*0072*/ 	.short	0x0101


	//----- nvinfo : EIATTR_VRC_CTA_INIT_COUNT
	.align		4
        /*0074*/ 	.byte	0x02, 0x4a
	.zero		1
	.zero		1


	//----- nvinfo : EIATTR_EXIT_INSTR_OFFSETS
	.align		4
        /*0078*/ 	.byte	0x04, 0x1c
        /*007a*/ 	.short	(.L_43 - .L_42)


	//   ....[0]....
.L_42:
        /*007c*/ 	.word	0x00000080


	//   ....[1]....
        /*0080*/ 	.word	0x00000260


	//   ....[2]....
        /*0084*/ 	.word	0x000006a0


	//   ....[3]....
        /*0088*/ 	.word	0x00000890


	//   ....[4]....
        /*008c*/ 	.word	0x000009e0


	//   ....[5]....
        /*0090*/ 	.word	0x00000a90


	//----- nvinfo : EIATTR_CBANK_PARAM_SIZE
	.align		4
.L_43:
        /*0094*/ 	.byte	0x03, 0x19
        /*0096*/ 	.short	0x0024


	//----- nvinfo : EIATTR_PARAM_CBANK
	.align		4
        /*0098*/ 	.byte	0x04, 0x0a
        /*009a*/ 	.short	(.L_45 - .L_44)
	.align		4
.L_44:
        /*009c*/ 	.word	index@(.nv.constant0._Z22matrix_multiply_kernelPKdS0_Pdiii)
        /*00a0*/ 	.short	0x0380
        /*00a2*/ 	.short	0x0024


	//----- nvinfo : EIATTR_SW_WAR
	.align		4
.L_45:
        /*00a4*/ 	.byte	0x04, 0x36
        /*00a6*/ 	.short	(.L_47 - .L_46)
.L_46:
        /*00a8*/ 	.word	0x00000008
.L_47:


//--------------------- .nv.callgraph             --------------------------
	.section	.nv.callgraph,"",@"SHT_CUDA_CALLGRAPH"
	.align	4
	.sectionentsize	8
	.align		4
        /*0000*/ 	.word	0x00000000
	.align		4
        /*0004*/ 	.word	0xffffffff
	.align		4
        /*0008*/ 	.word	0x00000000
	.align		4
        /*000c*/ 	.word	0xfffffffe
	.align		4
        /*0010*/ 	.word	0x00000000
	.align		4
        /*0014*/ 	.word	0xfffffffd
	.align		4
        /*0018*/ 	.word	0x00000000
	.align		4
        /*001c*/ 	.word	0xfffffffc


//--------------------- .text._Z9fill_cudaPdi     --------------------------
	.section	.text._Z9fill_cudaPdi,"ax",@progbits
	.align	128
        .global         _Z9fill_cudaPdi
        .type           _Z9fill_cudaPdi,@function
        .size           _Z9fill_cudaPdi,(.L_x_12 - _Z9fill_cudaPdi)
        .other          _Z9fill_cudaPdi,@"STO_CUDA_ENTRY STV_DEFAULT"
_Z9fill_cudaPdi:
.text._Z9fill_cudaPdi:
[----:B------:R-:W-:Y:S01]  /*0000*/  LDC R1, c[0x0][0x37c] ;  /* 0x0000df00ff017b82 */ /* 0x000fe20000000800 */
[----:B------:R-:W0:Y:S07]  /*0010*/  S2R R3, SR_TID.X ;  /* 0x0000000000037919 */ /* 0x000e2e0000002100 */
[----:B------:R-:W0:Y:S01]  /*0020*/  S2UR UR4, SR_CTAID.X ;  /* 0x00000000000479c3 */ /* 0x000e220000002500 */
[----:B------:R-:W1:Y:S07]  /*0030*/  LDCU UR5, c[0x0][0x388] ;  /* 0x00007100ff0577ac */ /* 0x000e6e0008000800 */
[----:B------:R-:W0:Y:S02]  /*0040*/  LDC R0, c[0x0][0x360] ;  /* 0x0000d800ff007b82 */ /* 0x000e240000000800 */
[----:B0-----:R-:W-:-:S05]  /*0050*/  IMAD R0, R0, UR4, R3 ;  /* 0x0000000400007c24 */ /* 0x001fca000f8e0203 */
[----:B-1----:R-:W-:-:S13]  /*0060*/  ISETP.GE.AND P0, PT, R0, UR5, PT ;  /* 0x0000000500007c0c */ /* 0x002fda000bf06270 */
[----:B------:R-:W-:Y:S05]  /*0070*/  @P0 EXIT ;  /* 0x000000000000094d */ /* 0x000fea0003800000 */
[----:B------:R-:W-:Y:S01]  /*0080*/  VIADD R4, R0, 0x1 ;  /* 0x0000000100047836 */ /* 0x000fe20000000000 */
[----:B------:R-:W0:Y:S01]  /*0090*/  LDCU.64 UR4, c[0x0][0x358] ;  /* 0x00006b00ff0477ac */ /* 0x000e220008000a00 */
[----:B------:R-:W-:Y:S04]  /*00a0*/  BSSY.RECONVERGENT B0, `(.L_x_0) ;  /* 0x000000f000007945 */ /* 0x000fe80003800200 */
[----:B------:R-:W1:Y:S08]  /*00b0*/  I2F.F64 R4, R4 ;  /* 0x0000000400047312 */ /* 0x000e700000201c00 */
[----:B-1----:R-:W1:Y:S01]  /*00c0*/  MUFU.RCP64H R3, R5 ;  /* 0x0000000500037308 */ /* 0x002e620000001800 */
[----:B------:R-:W-:-:S05]  /*00d0*/  VIADD R2, R5, 0x300402 ;  /* 0x0030040205027836 */ /* 0x000fca0000000000 */
[----:B------:R-:W-:Y:S01]  /*00e0*/  FSETP.GEU.AND P0, PT, |R2|, 5.8789094863358348022e-39, PT ;  /* 0x004004020200780b */ /* 0x000fe20003f0e200 */
[----:B-1----:R-:W-:-:S08]  /*00f0*/  DFMA R6, -R4, R2, 1 ;  /* 0x3ff000000406742b */ /* 0x002fd00000000102 */
[----:B------:R-:W-:-:S08]  /*0100*/  DFMA R6, R6, R6, R6 ;  /* 0x000000060606722b */ /* 0x000fd00000000006 */
[----:B------:R-:W-:-:S08]  /*0110*/  DFMA R6, R2, R6, R2 ;  /* 0x000000060206722b */ /* 0x000fd00000000002 */
[----:B------:R-:W-:-:S08]  /*0120*/  DFMA R8, -R4, R6, 1 ;  /* 0x3ff000000408742b */ /* 0x000fd00000000106 */
[----:B------:R-:W-:Y:S01]  /*0130*/  DFMA R6, R6, R8, R6 ;  /* 0x000000080606722b */ /* 0x000fe20000000006 */
[----:B0-----:R-:W-:Y:S10]  /*0140*/  @P0 BRA `(.L_x_1) ;  /* 0x0000000000100947 */ /* 0x001ff40003800000 */
[----:B------:R-:W-:-:S05]  /*0150*/  LOP3.LUT R2, R5, 0x7fffffff, RZ, 0xc0, !PT ;  /* 0x7fffffff05027812 */ /* 0x000fca00078ec0ff */
[----:B------:R-:W-:Y:S01]  /*0160*/  VIADD R8, R2, 0xfff00000 ;  /* 0xfff0000002087836 */ /* 0x000fe20000000000 */
[----:B------:R-:W-:-:S07]  /*0170*/  MOV R2, 0x190 ;  /* 0x0000019000027802 */ /* 0x000fce0000000f00 */
[----:B------:R-:W-:Y:S05]  /*0180*/  CALL.REL.NOINC `($__internal_0_$__cuda_sm20_dblrcp_rn_slowpath_v3) ;  /* 0x0000000000147944 */ /* 0x000fea0003c00000 */
.L_x_1:
[----:B------:R-:W-:Y:S05]  /*0190*/  BSYNC.RECONVERGENT B0 ;  /* 0x0000000000007941 */ /* 0x000fea0003800200 */
.L_x_0:
[----:B------:R-:W0:Y:S02]  /*01a0*/  LDC.64 R2, c[0x0][0x380] ;  /* 0x0000e000ff027b82 */ /* 0x000e240000000a00 */
[----:B0-----:R-:W-:-:S05]  /*01b0*/  IMAD.WIDE R2, R0, 0x8, R2 ;  /* 0x0000000800027825 */ /* 0x001fca00078e0202 */
[----:B------:R-:W-:Y:S01]  /*01c0*/  STG.E.64 desc[UR4][R2.64], R6 ;  /* 0x0000000602007986 */ /* 0x000fe2000c101b04 */
[----:B------:R-:W-:Y:S05]  /*01d0*/  EXIT ;  /* 0x000000000000794d */ /* 0x000fea0003800000 */
        .weak           $__internal_0_$__cuda_sm20_dblrcp_rn_slowpath_v3
        .type           $__internal_0_$__cuda_sm20_dblrcp_rn_slowpath_v3,@function
        .size           $__internal_0_$__cuda_sm20_dblrcp_rn_slowpath_v3,(.L_x_12 - $__internal_0_$__cuda_sm20_dblrcp_rn_slowpath_v3)
$__internal_0_$__cuda_sm20_dblrcp_rn_slowpath_v3:
[----:B------:R-:W-:Y:S01]  /*01e0*/  DSETP.GTU.AND P0, PT, |R4|, +INF , PT ;  /* 0x7ff000000400742a */ /* 0x000fe20003f0c200 */
[----:B------:R-:W-:-:S13]  /*01f0*/  BSSY.RECONVERGENT B1, `(.L_x_2) ;  /* 0x0000023000017945 */ /* 0x000fda0003800200 */
[----:B------:R-:W-:Y:S05]  /*0200*/  @P0 BRA `(.L_x_3) ;  /* 0x00000000007c0947 */ /* 0x000fea0003800000 */
[----:B------:R-:W-:-:S04]  /*0210*/  LOP3.LUT R3, R5, 0x7fffffff, RZ, 0xc0, !PT ;  /* 0x7fffffff05037812 */ /* 0x000fc800078ec0ff */
[----:B------:R-:W-:-:S04]  /*0220*/  IADD3 R6, PT, PT, R3, -0x1, RZ ;  /* 0xffffffff03067810 */ /* 0x000fc80007ffe0ff */
[----:B------:R-:W-:-:S13]  /*0230*/  ISETP.GE.U32.AND P0, PT, R6, 0x7fefffff, PT ;  /* 0x7fefffff0600780c */ /* 0x000fda0003f06070 */
[----:B------:R-:W-:Y:S01]  /*0240*/  @P0 LOP3.LUT R7, R5, 0x7ff00000, RZ, 0x3c, !PT ;  /* 0x7ff0000005070812 */ /* 0x000fe200078e3cff */
[----:B------:R-:W-:Y:S01]  /*0250*/  @P0 IMAD.MOV.U32 R6, RZ, RZ, RZ ;  /* 0x000000ffff060224 */ /* 0x000fe200078e00ff */
[----:B------:R-:W-:Y:S06]  /*0260*/  @P0 BRA `(.L_x_4) ;  /* 0x00000000006c0947 */ /* 0x000fec0003800000 */
[----:B------:R-:W-:-:S13]  /*0270*/  ISETP.GE.U32.AND P0, PT, R3, 0x1000001, PT ;  /* 0x010000010300780c */ /* 0x000fda0003f06070 */
[----:B------:R-:W-:Y:S05]  /*0280*/  @!P0 BRA `(.L_x_5) ;  /* 0x0000000000348947 */ /* 0x000fea0003800000 */
[----:B------:R-:W-:Y:S01]  /*0290*/  VIADD R7, R5, 0xc0200000 ;  /* 0xc020000005077836 */ /* 0x000fe20000000000 */
[----:B------:R-:W-:-:S03]  /*02a0*/  MOV R6, R4 ;  /* 0x0000000400067202 */ /* 0x000fc60000000f00 */
[----:B------:R-:W0:Y:S03]  /*02b0*/  MUFU.RCP64H R9, R7 ;  /* 0x0000000700097308 */ /* 0x000e260000001800 */
[----:B0-----:R-:W-:-:S08]  /*02c0*/  DFMA R10, -R6, R8, 1 ;  /* 0x3ff00000060a742b */ /* 0x001fd00000000108 */
[----:B------:R-:W-:-:S08]  /*02d0*/  DFMA R10, R10, R10, R10 ;  /* 0x0000000a0a0a722b */ /* 0x000fd0000000000a */
[----:B------:R-:W-:-:S08]  /*02e0*/  DFMA R10, R8, R10, R8 ;  /* 0x0000000a080a722b */ /* 0x000fd00000000008 */
[----:B------:R-:W-:-:S08]  /*02f0*/  DFMA R8, -R6, R10, 1 ;  /* 0x3ff000000608742b */ /* 0x000fd0000000010a */
[----:B------:R-:W-:-:S08]  /*0300*/  DFMA R8, R10, R8, R10 ;  /* 0x000000080a08722b */ /* 0x000fd0000000000a */
[----:B------:R-:W-:-:S08]  /*0310*/  DMUL R8, R8, 2.2250738585072013831e-308 ;  /* 0x0010000008087828 */ /* 0x000fd00000000000 */
[----:B------:R-:W-:-:S08]  /*0320*/  DFMA R4, -R4, R8, 1 ;  /* 0x3ff000000404742b */ /* 0x000fd00000000108 */
[----:B------:R-:W-:-:S08]  /*0330*/  DFMA R4, R4, R4, R4 ;  /* 0x000000040404722b */ /* 0x000fd00000000004 */
[----:B------:R-:W-:Y:S01]  /*0340*/  DFMA R6, R8, R4, R8 ;  /* 0x000000040806722b */ /* 0x000fe20000000008 */
[----:B------:R-:W-:Y:S10]  /*0350*/  BRA `(.L_x_4) ;  /* 0x0000000000307947 */ /* 0x000ff40003800000 */
.L_x_5:
[----:B------:R-:W-:Y:S01]  /*0360*/  DMUL R4, R4, 8.11296384146066816958e+31 ;  /* 0x4690000004047828 */ /* 0x000fe20000000000 */
[----:B------:R-:W-:-:S05]  /*0370*/  IMAD.MOV.U32 R6, RZ, RZ, R8 ;  /* 0x000000ffff067224 */ /* 0x000fca00078e0008 */
[----:B------:R-:W0:Y:S02]  /*0380*/  MUFU.RCP64H R7, R5 ;  /* 0x0000000500077308 */ /* 0x000e240000001800 */
[----:B0-----:R-:W-:-:S08]  /*0390*/  DFMA R8, -R4, R6, 1 ;  /* 0x3ff000000408742b */ /* 0x001fd00000000106 */
[----:B------:R-:W-:-:S08]  /*03a0*/  DFMA R8, R8, R8, R8 ;  /* 0x000000080808722b */ /* 0x000fd00000000008 */
[----:B------:R-:W-:-:S08]  /*03b0*/  DFMA R8, R6, R8, R6 ;  /* 0x000000080608722b */ /* 0x000fd00000000006 */
[----:B------:R-:W-:-:S08]  /*03c0*/  DFMA R6, -R4, R8, 1 ;  /* 0x3ff000000406742b */ /* 0x000fd00000000108 */
[----:B------:R-:W-:-:S08]  /*03d0*/  DFMA R6, R8, R6, R8 ;  /* 0x000000060806722b */ /* 0x000fd00000000008 */
[----:B------:R-:W-:Y:S01]  /*03e0*/  DMUL R6, R6, 8.11296384146066816958e+31 ;  /* 0x4690000006067828 */ /* 0x000fe20000000000 */
[----:B------:R-:W-:Y:S10]  /*03f0*/  BRA `(.L_x_4) ;  /* 0x0000000000087947 */ /* 0x000ff40003800000 */
.L_x_3:
[----:B------:R-:W-:Y:S01]  /*0400*/  LOP3.LUT R7, R5, 0x80000, RZ, 0xfc, !PT ;  /* 0x0008000005077812 */ /* 0x000fe200078efcff */
[----:B------:R-:W-:-:S07]  /*0410*/  IMAD.MOV.U32 R6, RZ, RZ, R4 ;  /* 0x000000ffff067224 */ /* 0x000fce00078e0004 */
.L_x_4:
[----:B------:R-:W-:Y:S05]  /*0420*/  BSYNC.RECONVERGENT B1 ;  /* 0x0000000000017941 */ /* 0x000fea0003800200 */
.L_x_2:
[----:B------:R-:W-:-:S04]  /*0430*/  MOV R3, 0x0 ;  /* 0x0000000000037802 */ /* 0x000fc80000000f00 */
[----:B------:R-:W-:Y:S05]  /*0440*/  RET.REL.NODEC R2 `(_Z9fill_cudaPdi) ;  /* 0xfffffff802ec7950 */ /* 0x000fea0003c3ffff */
.L_x_6:
[----:B------:R-:W-:-:S00]  /*0450*/  BRA `(.L_x_6) ;  /* 0xfffffffc00fc7947 */ /* 0x000fc0000383ffff */
[----:B------:R-:W-:-:S00]  /*0460*/  NOP ;  /* 0x0000000000007918 */ /* 0x000fc00000000000 */
        /* <DEDUP_REMOVED lines=9> */
.L_x_12:


//--------------------- .text._Z22matrix_multiply_kernelPKdS0_Pdiii --------------------------
	.section	.text._Z22matrix_multiply_kernelPKdS0_Pdiii,"ax",@progbits
	.align	128
        .global         _Z22matrix_multiply_kernelPKdS0_Pdiii
        .type           _Z22matrix_multiply_kernelPKdS0_Pdiii,@function
        .size           _Z22matrix_multiply_kernelPKdS0_Pdiii,(.L_x_14 - _Z22matrix_multiply_kernelPKdS0_Pdiii)
        .other          _Z22matrix_multiply_kernelPKdS0_Pdiii,@"STO_CUDA_ENTRY STV_DEFAULT"
_Z22matrix_multiply_kernelPKdS0_Pdiii:
.text._Z22matrix_multiply_kernelPKdS0_Pdiii:
[----:B------:R-:W-:Y:S01]  /*0000*/  LDC R1, c[0x0][0x37c] ;  /* 0x0000df00ff017b82 */ /* 0x000fe20000000800 */
[----:B------:R-:W0:Y:S07]  /*0010*/  S2R R3, SR_TID.X ;  /* 0x0000000000037919 */ /* 0x000e2e0000002100 */
[----:B------:R-:W0:Y:S08]  /*0020*/  S2UR UR4, SR_CTAID.X ;  /* 0x00000000000479c3 */ /* 0x000e300000002500 */
[----:B------:R-:W0:Y:S08]  /*0030*/  LDC R6, c[0x0][0x360] ;  /* 0x0000d800ff067b82 */ /* 0x000e300000000800 */
[----:B------:R-:W1:Y:S01]  /*0040*/  LDC.64 R4, c[0x0][0x398] ;  /* 0x0000e600ff047b82 */ /* 0x000e620000000a00 */
[----:B0-----:R-:W-:-:S02]  /*0050*/  IMAD R6, R6, UR4, R3 ;  /* 0x0000000406067c24 */ /* 0x001fc4000f8e0203 */
[----:B-1----:R-:W-:-:S05]  /*0060*/  IMAD R3, R5, R4, RZ ;  /* 0x0000000405037224 */ /* 0x002fca00078e02ff */
[----:B------:R-:W-:-:S13]  /*0070*/  ISETP.GE.AND P0, PT, R6, R3, PT ;  /* 0x000000030600720c */ /* 0x000fda0003f06270 */
[----:B------:R-:W-:Y:S05]  /*0080*/  @P0 EXIT ;  /* 0x000000000000094d */ /* 0x000fea0003800000 */
[----:B------:R-:W-:Y:S01]  /*0090*/  IABS R7, R5 ;  /* 0x0000000500077213 */ /* 0x000fe20000000000 */
[----:B------:R-:W0:Y:S01]  /*00a0*/  LDC.64 R10, c[0x0][0x390] ;  /* 0x0000e400ff0a7b82 */ /* 0x000e220000000a00 */
[----:B------:R-:W1:Y:S02]  /*00b0*/  LDCU.64 UR6, c[0x0][0x358] ;  /* 0x00006b00ff0677ac */ /* 0x000e640008000a00 */
[----:B------:R-:W2:Y:S08]  /*00c0*/  I2F.RP R0, R7 ;  /* 0x0000000700007306 */ /* 0x000eb00000209400 */
[----:B--2---:R-:W2:Y:S01]  /*00d0*/  MUFU.RCP R0, R0 ;  /* 0x0000000000007308 */ /* 0x004ea20000001000 */
[----:B0-----:R-:W-:-:S05]  /*00e0*/  IMAD.WIDE R10, R6, 0x8, R10 ;  /* 0x00000008060a7825 */ /* 0x001fca00078e020a */
[----:B-1----:R0:W-:Y:S01]  /*00f0*/  STG.E.64 desc[UR6][R10.64], RZ ;  /* 0x000000ff0a007986 */ /* 0x0021e2000c101b06 */
[----:B--2---:R-:W-:-:S04]  /*0100*/  IADD3 R2, PT, PT, R0, 0xffffffe, RZ ;  /* 0x0ffffffe00027810 */ /* 0x004fc80007ffe0ff */
[----:B------:R1:W2:Y:S02]  /*0110*/  F2I.FTZ.U32.TRUNC.NTZ R3, R2 ;  /* 0x0000000200037305 */ /* 0x0002a4000021f000 */
[----:B-1----:R-:W-:Y:S01]  /*0120*/  IMAD.MOV.U32 R2, RZ, RZ, RZ ;  /* 0x000000ffff027224 */ /* 0x002fe200078e00ff */
[----:B--2---:R-:W-:-:S05]  /*0130*/  IADD3 R8, PT, PT, RZ, -R3, RZ ;  /* 0x80000003ff087210 */ /* 0x004fca0007ffe0ff */
[----:B------:R-:W-:Y:S01]  /*0140*/  IMAD R9, R8, R7, RZ ;  /* 0x0000000708097224 */ /* 0x000fe200078e02ff */
[----:B------:R-:W-:-:S03]  /*0150*/  IABS R8, R6 ;  /* 0x0000000600087213 */ /* 0x000fc60000000000 */
[----:B------:R-:W-:Y:S02]  /*0160*/  IMAD.HI.U32 R3, R3, R9, R2 ;  /* 0x0000000903037227 */ /* 0x000fe400078e0002 */
[----:B------:R-:W1:Y:S04]  /*0170*/  LDC R2, c[0x0][0x3a0] ;  /* 0x0000e800ff027b82 */ /* 0x000e680000000800 */
[----:B------:R-:W-:-:S05]  /*0180*/  IMAD.HI.U32 R3, R3, R8, RZ ;  /* 0x0000000803037227 */ /* 0x000fca00078e00ff */
[----:B------:R-:W-:-:S05]  /*0190*/  IADD3 R0, PT, PT, -R3, RZ, RZ ;  /* 0x000000ff03007210 */ /* 0x000fca0007ffe1ff */
[----:B------:R-:W-:-:S05]  /*01a0*/  IMAD R0, R7, R0, R8 ;  /* 0x0000000007007224 */ /* 0x000fca00078e0208 */
[----:B------:R-:W-:-:S13]  /*01b0*/  ISETP.GT.U32.AND P1, PT, R7, R0, PT ;  /* 0x000000000700720c */ /* 0x000fda0003f24070 */
[----:B------:R-:W-:Y:S01]  /*01c0*/  @!P1 IMAD.IADD R0, R0, 0x1, -R7 ;  /* 0x0000000100009824 */ /* 0x000fe200078e0a07 */
[----:B------:R-:W-:Y:S02]  /*01d0*/  @!P1 IADD3 R3, PT, PT, R3, 0x1, RZ ;  /* 0x0000000103039810 */ /* 0x000fe40007ffe0ff */
[----:B-1----:R-:W-:Y:S02]  /*01e0*/  ISETP.GE.AND P1, PT, R2, 0x1, PT ;  /* 0x000000010200780c */ /* 0x002fe40003f26270 */
[----:B------:R-:W-:Y:S02]  /*01f0*/  ISETP.GE.U32.AND P2, PT, R0, R7, PT ;  /* 0x000000070000720c */ /* 0x000fe40003f46070 */
[----:B------:R-:W-:-:S04]  /*0200*/  LOP3.LUT R0, R6, R5, RZ, 0x3c, !PT ;  /* 0x0000000506007212 */ /* 0x000fc800078e3cff */
[----:B------:R-:W-:-:S07]  /*0210*/  ISETP.GE.AND P0, PT, R0, RZ, PT ;  /* 0x000000ff0000720c */ /* 0x000fce0003f06270 */
[----:B------:R-:W-:Y:S01]  /*0220*/  @P2 VIADD R3, R3, 0x1 ;  /* 0x0000000103032836 */ /* 0x000fe20000000000 */
[----:B------:R-:W-:-:S04]  /*0230*/  ISETP.NE.AND P2, PT, R5, RZ, PT ;  /* 0x000000ff0500720c */ /* 0x000fc80003f45270 */
[----:B------:R-:W-:-:S04]  /*0240*/  MOV R7, R3 ;  /* 0x0000000300077202 */ /* 0x000fc80000000f00 */
[----:B------:R-:W-:Y:S01]  /*0250*/  @!P0 IADD3 R7, PT, PT, -R7, RZ, RZ ;  /* 0x000000ff07078210 */ /* 0x000fe20007ffe1ff */
[----:B0-----:R-:W-:Y:S06]  /*0260*/  @!P1 EXIT ;  /* 0x000000000000994d */ /* 0x001fec0003800000 */
[C---:B------:R-:W-:Y:S02]  /*0270*/  ISETP.GE.U32.AND P0, PT, R2.reuse, 0x8, PT ;  /* 0x000000080200780c */ /* 0x040fe40003f06070 */
[----:B------:R-:W-:Y:S02]  /*0280*/  CS2R R16, SRZ ;  /* 0x0000000000107805 */ /* 0x000fe4000001ff00 */
[----:B------:R-:W-:Y:S02]  /*0290*/  @!P2 LOP3.LUT R7, RZ, R5, RZ, 0x33, !PT ;  /* 0x00000005ff07a212 */ /* 0x000fe400078e33ff */
[----:B------:R-:W-:-:S03]  /*02a0*/  LOP3.LUT R0, R2, 0x7, RZ, 0xc0, !PT ;  /* 0x0000000702007812 */ /* 0x000fc600078ec0ff */
[----:B------:R-:W-:Y:S01]  /*02b0*/  IMAD.MOV R3, RZ, RZ, -R7 ;  /* 0x000000ffff037224 */ /* 0x000fe200078e0a07 */
[----:B------:R-:W-:Y:S01]  /*02c0*/  ISETP.NE.AND P1, PT, R0, RZ, PT ;  /* 0x000000ff0000720c */ /* 0x000fe20003f25270 */
[----:B------:R-:W-:Y:S02]  /*02d0*/  IMAD R8, R7, R2, RZ ;  /* 0x0000000207087224 */ /* 0x000fe400078e02ff */
[----:B------:R-:W-:Y:S02]  /*02e0*/  IMAD R5, R5, R3, R6 ;  /* 0x0000000305057224 */ /* 0x000fe400078e0206 */
[----:B------:R-:W-:Y:S01]  /*02f0*/  HFMA2 R3, -RZ, RZ, 0, 0 ;  /* 0x00000000ff037431 */ /* 0x000fe200000001ff */
[----:B------:R-:W-:Y:S07]  /*0300*/  @!P0 BRA `(.L_x_7) ;  /* 0x0000000000e48947 */ /* 0x000fee0003800000 */
[----:B------:R-:W0:Y:S01]  /*0310*/  LDCU.64 UR4, c[0x0][0x380] ;  /* 0x00007000ff0477ac */ /* 0x000e220008000a00 */
[----:B------:R-:W-:Y:S01]  /*0320*/  LOP3.LUT R3, R2, 0x7ffffff8, RZ, 0xc0, !PT ;  /* 0x7ffffff802037812 */ /* 0x000fe200078ec0ff */
[----:B------:R-:W-:Y:S01]  /*0330*/  IMAD.MOV.U32 R7, RZ, RZ, R5 ;  /* 0x000000ffff077224 */ /* 0x000fe200078e0005 */
[----:B------:R-:W-:Y:S02]  /*0340*/  MOV R9, R8 ;  /* 0x0000000800097202 */ /* 0x000fe40000000f00 */
[----:B------:R-:W-:Y:S02]  /*0350*/  CS2R R16, SRZ ;  /* 0x0000000000107805 */ /* 0x000fe4000001ff00 */
[----:B------:R-:W-:Y:S01]  /*0360*/  IADD3 R6, PT, PT, -R3, RZ, RZ ;  /* 0x000000ff03067210 */ /* 0x000fe20007ffe1ff */
[----:B0-----:R-:W-:-:S04]  /*0370*/  UIADD3 UR4, UP0, UPT, UR4, 0x20, URZ ;  /* 0x0000002004047890 */ /* 0x001fc8000ff1e0ff */
[----:B------:R-:W-:-:S12]  /*0380*/  UIADD3.X UR5, UPT, UPT, URZ, UR5, URZ, UP0, !UPT ;  /* 0x00000005ff057290 */ /* 0x000fd800087fe4ff */
.L_x_8:
[----:B------:R-:W0:Y:S01]  /*0390*/  LDC.64 R24, c[0x0][0x388] ;  /* 0x0000e200ff187b82 */ /* 0x000e220000000a00 */
[----:B------:R-:W-:Y:S01]  /*03a0*/  MOV R12, UR4 ;  /* 0x00000004000c7c02 */ /* 0x000fe20008000f00 */
[----:B------:R-:W-:-:S04]  /*03b0*/  IMAD.U32 R13, RZ, RZ, UR5 ;  /* 0x00000005ff0d7e24 */ /* 0x000fc8000f8e00ff */
[----:B------:R-:W-:-:S05]  /*03c0*/  IMAD.WIDE R12, R9, 0x8, R12 ;  /* 0x00000008090c7825 */ /* 0x000fca00078e020c */
[----:B--2---:R-:W2:Y:S01]  /*03d0*/  LDG.E.64 R14, desc[UR6][R12.64+-0x20] ;  /* 0xffffe0060c0e7981 */ /* 0x004ea2000c1e1b00 */
[----:B0-----:R-:W-:-:S05]  /*03e0*/  IMAD.WIDE R24, R7, 0x8, R24 ;  /* 0x0000000807187825 */ /* 0x001fca00078e0218 */
[----:B------:R-:W2:Y:S01]  /*03f0*/  LDG.E.64 R22, desc[UR6][R24.64] ;  /* 0x0000000618167981 */ /* 0x000ea2000c1e1b00 */
[----:B------:R-:W-:Y:S01]  /*0400*/  IMAD.WIDE R26, R4, 0x8, R24 ;  /* 0x00000008041a7825 */ /* 0x000fe200078e0218 */
[----:B--2---:R-:W-:-:S07]  /*0410*/  DFMA R22, R14, R22, R16 ;  /* 0x000000160e16722b */ /* 0x004fce0000000010 */
[----:B------:R0:W-:Y:S04]  /*0420*/  STG.E.64 desc[UR6][R10.64], R22 ;  /* 0x000000160a007986 */ /* 0x0001e8000c101b06 */
[----:B------:R-:W2:Y:S04]  /*0430*/  LDG.E.64 R16, desc[UR6][R12.64+-0x18] ;  /* 0xffffe8060c107981 */ /* 0x000ea8000c1e1b00 */
        /* <DEDUP_REMOVED lines=9> */
[----:B0-----:R-:W3:Y:S04]  /*04d0*/  LDG.E.64 R22, desc[UR6][R12.64+-0x8] ;  /* 0xfffff8060c167981 */ /* 0x001ee8000c1e1b00 */
[----:B------:R-:W3:Y:S01]  /*04e0*/  LDG.E.64 R14, desc[UR6][R24.64] ;  /* 0x00000006180e7981 */ /* 0x000ee2000c1e1b00 */
[----:B------:R-:W-:Y:S01]  /*04f0*/  IMAD.WIDE R26, R4, 0x8, R24 ;  /* 0x00000008041a7825 */ /* 0x000fe200078e0218 */
[----:B---3--:R-:W-:-:S07]  /*0500*/  DFMA R22, R22, R14, R18 ;  /* 0x0000000e1616722b */ /* 0x008fce0000000012 */
[----:B------:R0:W-:Y:S04]  /*0510*/  STG.E.64 desc[UR6][R10.64], R22 ;  /* 0x000000160a007986 */ /* 0x0001e8000c101b06 */
[----:B-1----:R-:W3:Y:S04]  /*0520*/  LDG.E.64 R16, desc[UR6][R12.64] ;  /* 0x000000060c107981 */ /* 0x002ee8000c1e1b00 */
[----:B------:R-:W3:Y:S02]  /*0530*/  LDG.E.64 R14, desc[UR6][R26.64] ;  /* 0x000000061a0e7981 */ /* 0x000ee4000c1e1b00 */
[----:B---3--:R-:W-:Y:S01]  /*0540*/  DFMA R16, R16, R14, R22 ;  /* 0x0000000e1010722b */ /* 0x008fe20000000016 */
[----:B------:R-:W-:-:S06]  /*0550*/  IMAD.WIDE R14, R4, 0x8, R26 ;  /* 0x00000008040e7825 */ /* 0x000fcc00078e021a */
[----:B------:R1:W-:Y:S04]  /*0560*/  STG.E.64 desc[UR6][R10.64], R16 ;  /* 0x000000100a007986 */ /* 0x0003e8000c101b06 */
[----:B--2---:R-:W2:Y:S04]  /*0570*/  LDG.E.64 R18, desc[UR6][R12.64+0x8] ;  /* 0x000008060c127981 */ /* 0x004ea8000c1e1b00 */
[----:B------:R-:W2:Y:S02]  /*0580*/  LDG.E.64 R20, desc[UR6][R14.64] ;  /* 0x000000060e147981 */ /* 0x000ea4000c1e1b00 */
[----:B--2---:R-:W-:Y:S01]  /*0590*/  DFMA R18, R18, R20, R16 ;  /* 0x000000141212722b */ /* 0x004fe20000000010 */
[----:B------:R-:W-:-:S06]  /*05a0*/  IMAD.WIDE R20, R4, 0x8, R14 ;  /* 0x0000000804147825 */ /* 0x000fcc00078e020e */
[----:B------:R2:W-:Y:S04]  /*05b0*/  STG.E.64 desc[UR6][R10.64], R18 ;  /* 0x000000120a007986 */ /* 0x0005e8000c101b06 */
[----:B0-----:R-:W3:Y:S04]  /*05c0*/  LDG.E.64 R22, desc[UR6][R12.64+0x10] ;  /* 0x000010060c167981 */ /* 0x001ee8000c1e1b00 */
[----:B------:R-:W3:Y:S01]  /*05d0*/  LDG.E.64 R24, desc[UR6][R20.64] ;  /* 0x0000000614187981 */ /* 0x000ee2000c1e1b00 */
[----:B------:R-:W-:Y:S01]  /*05e0*/  IADD3 R6, PT, PT, R6, 0x8, RZ ;  /* 0x0000000806067810 */ /* 0x000fe20007ffe0ff */
[----:B---3--:R-:W-:Y:S01]  /*05f0*/  DFMA R22, R22, R24, R18 ;  /* 0x000000181616722b */ /* 0x008fe20000000012 */
[----:B------:R-:W-:-:S06]  /*0600*/  IMAD.WIDE R24, R4, 0x8, R20 ;  /* 0x0000000804187825 */ /* 0x000fcc00078e0214 */
[----:B------:R2:W-:Y:S04]  /*0610*/  STG.E.64 desc[UR6][R10.64], R22 ;  /* 0x000000160a007986 */ /* 0x0005e8000c101b06 */
[----:B-1----:R-:W3:Y:S04]  /*0620*/  LDG.E.64 R16, desc[UR6][R12.64+0x18] ;  /* 0x000018060c107981 */ /* 0x002ee8000c1e1b00 */
[----:B------:R-:W3:Y:S01]  /*0630*/  LDG.E.64 R24, desc[UR6][R24.64] ;  /* 0x0000000618187981 */ /* 0x000ee2000c1e1b00 */
[----:B------:R-:W-:Y:S01]  /*0640*/  ISETP.NE.AND P0, PT, R6, RZ, PT ;  /* 0x000000ff0600720c */ /* 0x000fe20003f05270 */
[----:B------:R-:W-:Y:S01]  /*0650*/  VIADD R9, R9, 0x8 ;  /* 0x0000000809097836 */ /* 0x000fe20000000000 */
[----:B------:R-:W-:Y:S01]  /*0660*/  LEA R7, R4, R7, 0x3 ;  /* 0x0000000704077211 */ /* 0x000fe200078e18ff */
[----:B---3--:R-:W-:-:S07]  /*0670*/  DFMA R16, R16, R24, R22 ;  /* 0x000000181010722b */ /* 0x008fce0000000016 */
[----:B------:R2:W-:Y:S03]  /*0680*/  STG.E.64 desc[UR6][R10.64], R16 ;  /* 0x000000100a007986 */ /* 0x0005e6000c101b06 */
[----:B------:R-:W-:Y:S05]  /*0690*/  @P0 BRA `(.L_x_8) ;  /* 0xfffffffc003c0947 */ /* 0x000fea000383ffff */
.L_x_7:
[----:B------:R-:W-:Y:S05]  /*06a0*/  @!P1 EXIT ;  /* 0x000000000000994d */ /* 0x000fea0003800000 */
[----:B------:R-:W-:Y:S02]  /*06b0*/  ISETP.GE.U32.AND P0, PT, R0, 0x4, PT ;  /* 0x000000040000780c */ /* 0x000fe40003f06070 */
[----:B------:R-:W-:-:S04]  /*06c0*/  LOP3.LUT R9, R2, 0x3, RZ, 0xc0, !PT ;  /* 0x0000000302097812 */ /* 0x000fc800078ec0ff */
[----:B------:R-:W-:-:S07]  /*06d0*/  ISETP.NE.AND P1, PT, R9, RZ, PT ;  /* 0x000000ff0900720c */ /* 0x000fce0003f25270 */
[----:B------:R-:W-:Y:S06]  /*06e0*/  @!P0 BRA `(.L_x_9) ;  /* 0x0000000000688947 */ /* 0x000fec0003800000 */
[----:B------:R-:W0:Y:S01]  /*06f0*/  LDC.64 R6, c[0x0][0x380] ;  /* 0x0000e000ff067b82 */ /* 0x000e220000000a00 */
[----:B------:R-:W-:Y:S01]  /*0700*/  IADD3 R13, PT, PT, R8, R3, RZ ;  /* 0x00000003080d7210 */ /* 0x000fe20007ffe0ff */
[----:B--2---:R-:W-:-:S06]  /*0710*/  IMAD R19, R3, R4, R5 ;  /* 0x0000000403137224 */ /* 0x004fcc00078e0205 */
[----:B------:R-:W1:Y:S01]  /*0720*/  LDC.64 R14, c[0x0][0x388] ;  /* 0x0000e200ff0e7b82 */ /* 0x000e620000000a00 */
[----:B0-----:R-:W-:-:S05]  /*0730*/  IMAD.WIDE R6, R13, 0x8, R6 ;  /* 0x000000080d067825 */ /* 0x001fca00078e0206 */
[----:B------:R-:W2:Y:S01]  /*0740*/  LDG.E.64 R12, desc[UR6][R6.64] ;  /* 0x00000006060c7981 */ /* 0x000ea2000c1e1b00 */
[----:B-1----:R-:W-:-:S05]  /*0750*/  IMAD.WIDE R14, R19, 0x8, R14 ;  /* 0x00000008130e7825 */ /* 0x002fca00078e020e */
[----:B------:R-:W2:Y:S02]  /*0760*/  LDG.E.64 R18, desc[UR6][R14.64] ;  /* 0x000000060e127981 */ /* 0x000ea4000c1e1b00 */
[----:B--2---:R-:W-:Y:S01]  /*0770*/  DFMA R12, R12, R18, R16 ;  /* 0x000000120c0c722b */ /* 0x004fe20000000010 */
[----:B------:R-:W-:-:S06]  /*0780*/  IMAD.WIDE R18, R4, 0x8, R14 ;  /* 0x0000000804127825 */ /* 0x000fcc00078e020e */
        /* <DEDUP_REMOVED lines=13> */
[----:B------:R-:W-:Y:S01]  /*0860*/  IADD3 R3, PT, PT, R3, 0x4, RZ ;  /* 0x0000000403037810 */ /* 0x000fe20007ffe0ff */
[----:B--2---:R-:W-:-:S07]  /*0870*/  DFMA R16, R16, R14, R24 ;  /* 0x0000000e1010722b */ /* 0x004fce0000000018 */
[----:B------:R0:W-:Y:S04]  /*0880*/  STG.E.64 desc[UR6][R10.64], R16 ;  /* 0x000000100a007986 */ /* 0x0001e8000c101b06 */
.L_x_9:
[----:B------:R-:W-:Y:S05]  /*0890*/  @!P1 EXIT ;  /* 0x000000000000994d */ /* 0x000fea0003800000 */
[----:B------:R-:W-:Y:S02]  /*08a0*/  ISETP.NE.AND P0, PT, R9, 0x1, PT ;  /* 0x000000010900780c */ /* 0x000fe40003f05270 */
[----:B------:R-:W-:-:S04]  /*08b0*/  LOP3.LUT R2, R2, 0x1, RZ, 0xc0, !PT ;  /* 0x0000000102027812 */ /* 0x000fc800078ec0ff */
[----:B------:R-:W-:-:S07]  /*08c0*/  ISETP.NE.U32.AND P1, PT, R2, 0x1, PT ;  /* 0x000000010200780c */ /* 0x000fce0003f25070 */
[----:B------:R-:W-:Y:S06]  /*08d0*/  @!P0 BRA `(.L_x_10) ;  /* 0x0000000000408947 */ /* 0x000fec0003800000 */
[----:B------:R-:W1:Y:S01]  /*08e0*/  LDC.64 R6, c[0x0][0x380] ;  /* 0x0000e000ff067b82 */ /* 0x000e620000000a00 */
[----:B------:R-:W-:Y:S02]  /*08f0*/  IMAD.IADD R15, R8, 0x1, R3 ;  /* 0x00000001080f7824 */ /* 0x000fe400078e0203 */
[----:B--2---:R-:W-:-:S05]  /*0900*/  IMAD R19, R3, R4, R5 ;  /* 0x0000000403137224 */ /* 0x004fca00078e0205 */
[----:B0-----:R-:W0:Y:S01]  /*0910*/  LDC.64 R12, c[0x0][0x388] ;  /* 0x0000e200ff0c7b82 */ /* 0x001e220000000a00 */
[----:B-1----:R-:W-:-:S05]  /*0920*/  IMAD.WIDE R14, R15, 0x8, R6 ;  /* 0x000000080f0e7825 */ /* 0x002fca00078e0206 */
[----:B------:R-:W2:Y:S01]  /*0930*/  LDG.E.64 R6, desc[UR6][R14.64] ;  /* 0x000000060e067981 */ /* 0x000ea2000c1e1b00 */
[----:B0-----:R-:W-:-:S05]  /*0940*/  IMAD.WIDE R18, R19, 0x8, R12 ;  /* 0x0000000813127825 */ /* 0x001fca00078e020c */
[----:B------:R-:W2:Y:S02]  /*0950*/  LDG.E.64 R12, desc[UR6][R18.64] ;  /* 0x00000006120c7981 */ /* 0x000ea4000c1e1b00 */
[----:B--2---:R-:W-:Y:S01]  /*0960*/  DFMA R6, R6, R12, R16 ;  /* 0x0000000c0606722b */ /* 0x004fe20000000010 */
[----:B------:R-:W-:-:S06]  /*0970*/  IMAD.WIDE R12, R4, 0x8, R18 ;  /* 0x00000008040c7825 */ /* 0x000fcc00078e0212 */
[----:B------:R1:W-:Y:S04]  /*0980*/  STG.E.64 desc[UR6][R10.64], R6 ;  /* 0x000000060a007986 */ /* 0x0003e8000c101b06 */
[----:B------:R-:W2:Y:S04]  /*0990*/  LDG.E.64 R16, desc[UR6][R14.64+0x8] ;  /* 0x000008060e107981 */ /* 0x000ea8000c1e1b00 */
[----:B------:R-:W2:Y:S01]  /*09a0*/  LDG.E.64 R12, desc[UR6][R12.64] ;  /* 0x000000060c0c7981 */ /* 0x000ea2000c1e1b00 */
[----:B------:R-:W-:Y:S01]  /*09b0*/  IADD3 R3, PT, PT, R3, 0x2, RZ ;  /* 0x0000000203037810 */ /* 0x000fe20007ffe0ff */
[----:B--2---:R-:W-:-:S07]  /*09c0*/  DFMA R16, R16, R12, R6 ;  /* 0x0000000c1010722b */ /* 0x004fce0000000006 */
[----:B------:R1:W-:Y:S04]  /*09d0*/  STG.E.64 desc[UR6][R10.64], R16 ;  /* 0x000000100a007986 */ /* 0x0003e8000c101b06 */
.L_x_10:
[----:B------:R-:W-:Y:S05]  /*09e0*/  @P1 EXIT ;  /* 0x000000000000194d */ /* 0x000fea0003800000 */
[----:B-1----:R-:W1:Y:S01]  /*09f0*/  LDC.64 R6, c[0x0][0x380] ;  /* 0x0000e000ff067b82 */ /* 0x002e620000000a00 */
[----:B------:R-:W-:Y:S01]  /*0a00*/  IADD3 R9, PT, PT, R8, R3, RZ ;  /* 0x0000000308097210 */ /* 0x000fe20007ffe0ff */
[----:B------:R-:W-:-:S06]  /*0a10*/  IMAD R5, R3, R4, R5 ;  /* 0x0000000403057224 */ /* 0x000fcc00078e0205 */
[----:B0-----:R-:W0:Y:S01]  /*0a20*/  LDC.64 R12, c[0x0][0x388] ;  /* 0x0000e200ff0c7b82 */ /* 0x001e220000000a00 */
[----:B-1----:R-:W-:-:S06]  /*0a30*/  IMAD.WIDE R2, R9, 0x8, R6 ;  /* 0x0000000809027825 */ /* 0x002fcc00078e0206 */
[----:B------:R-:W2:Y:S01]  /*0a40*/  LDG.E.64 R2, desc[UR6][R2.64] ;  /* 0x0000000602027981 */ /* 0x000ea2000c1e1b00 */
[----:B0-----:R-:W-:-:S06]  /*0a50*/  IMAD.WIDE R4, R5, 0x8, R12 ;  /* 0x0000000805047825 */ /* 0x001fcc00078e020c */
[----:B------:R-:W2:Y:S02]  /*0a60*/  LDG.E.64 R4, desc[UR6][R4.64] ;  /* 0x0000000604047981 */ /* 0x000ea4000c1e1b00 */
[----:B--2---:R-:W-:-:S07]  /*0a70*/  DFMA R16, R2, R4, R16 ;  /* 0x000000040210722b */ /* 0x004fce0000000010 */
[----:B------:R-:W-:Y:S01]  /*0a80*/  STG.E.64 desc[UR6][R10.64], R16 ;  /* 0x000000100a007986 */ /* 0x000fe2000c101b06 */
[----:B------:R-:W-:Y:S05]  /*0a90*/  EXIT ;  /* 0x000000000000794d */ /* 0x000fea0003800000 */
.L_x_11:
        /* <DEDUP_REMOVED lines=14> */
.L_x_14:


//--------------------- .nv.shared.reserved.0     --------------------------
	.section	.nv.shared.reserved.0,"aw",@nobits
	.weak		__nv_reservedSMEM_offset_0_alias
	.size		__nv_reservedSMEM_offset_0_alias, 0, 64
	.other		__nv_reservedSMEM_offset_0_alias,@"STO_CUDA_RESERVED_SHARED STV_DEFAULT"
__nv_reservedSMEM_offset_0_alias:
	.zero		0
	.zero		64


//--------------------- .nv.constant0._Z9fill_cudaPdi --------------------------
	.section	.nv.constant0._Z9fill_cudaPdi,"a",@progbits
	.sectionflags	@""
	.align	4
.nv.constant0._Z9fill_cudaPdi:
	.zero		908


//--------------------- .nv.constant0._Z22matrix_multiply_kernelPKdS0_Pdiii --------------------------
	.section	.nv.constant0._Z22matrix_multiply_kernelPKdS0_Pdiii,"a",@progbits
	.sectionflags	@""
	.align	4
.nv.constant0._Z22matrix_multiply_kernelPKdS0_Pdiii:
	.zero		932


//--------------------- SYMBOLS --------------------------

	.type		.nv.reservedSmem.offset0,@object
	.size		.nv.reservedSmem.offset0,0x4
